	.headerflags	@"EF_CUDA_TEXMODE_UNIFIED EF_CUDA_64BIT_ADDRESS EF_CUDA_SM86 EF_CUDA_VIRTUAL_SM(EF_CUDA_SM86)"
	.elftype	@"ET_EXEC"


//--------------------- .nv.info                  --------------------------
	.section	.nv.info,"",@"SHT_CUDA_INFO"
	.align	4


	//----- nvinfo : EIATTR_REGCOUNT
	.align		4
        /*0000*/ 	.byte	0x04, 0x2f
        /*0002*/ 	.short	(.L_3 - .L_2)
	.align		4
.L_2:
        /*0004*/ 	.word	index@(triton_poi_fused__to_copy_cat_3)
        /*0008*/ 	.word	0x00000013


	//----- nvinfo : EIATTR_MIN_STACK_SIZE
	.align		4
.L_3:
        /*000c*/ 	.byte	0x04, 0x12
        /*000e*/ 	.short	(.L_5 - .L_4)
	.align		4
.L_4:
        /*0010*/ 	.word	index@(triton_poi_fused__to_copy_cat_3)
        /*0014*/ 	.word	0x00000020


	//----- nvinfo : EIATTR_FRAME_SIZE
	.align		4
.L_5:
        /*0018*/ 	.byte	0x04, 0x11
        /*001a*/ 	.short	(.L_7 - .L_6)
	.align		4
.L_6:
        /*001c*/ 	.word	index@(triton_poi_fused__to_copy_cat_3)
        /*0020*/ 	.word	0x00000020


	//----- nvinfo : EIATTR_MIN_STACK_SIZE
	.align		4
.L_7:
        /*0024*/ 	.byte	0x04, 0x12
        /*0026*/ 	.short	(.L_9 - .L_8)
	.align		4
.L_8:
        /*0028*/ 	.word	index@(triton_poi_fused__to_copy_cat_3)
        /*002c*/ 	.word	0x00000020
.L_9:


//--------------------- .nv.info.triton_poi_fused__to_copy_cat_3 --------------------------
	.section	.nv.info.triton_poi_fused__to_copy_cat_3,"",@"SHT_CUDA_INFO"
	.sectionflags	@""
	.align	4


	//----- nvinfo : EIATTR_CUDA_API_VERSION
	.align		4
        /*0000*/ 	.byte	0x04, 0x37
        /*0002*/ 	.short	(.L_11 - .L_10)
.L_10:
        /*0004*/ 	.word	0x0000007c


	//----- nvinfo : EIATTR_SW2861232_WAR
	.align		4
.L_11:
        /*0008*/ 	.byte	0x01, 0x35
	.zero		2


	//----- nvinfo : EIATTR_PARAM_CBANK
	.align		4
        /*000c*/ 	.byte	0x04, 0x0a
        /*000e*/ 	.short	(.L_13 - .L_12)
	.align		4
.L_12:
        /*0010*/ 	.word	index@(.nv.constant0.triton_poi_fused__to_copy_cat_3)
        /*0014*/ 	.short	0x0160
        /*0016*/ 	.short	0x0020


	//----- nvinfo : EIATTR_CBANK_PARAM_SIZE
	.align		4
.L_13:
        /*0018*/ 	.byte	0x03, 0x19
        /*001a*/ 	.short	0x0020


	//----- nvinfo : EIATTR_KPARAM_INFO
	.align		4
        /*001c*/ 	.byte	0x04, 0x17
        /*001e*/ 	.short	(.L_15 - .L_14)
.L_14:
        /*0020*/ 	.word	0x00000000
        /*0024*/ 	.short	0x0003
        /*0026*/ 	.short	0x0018
        /*0028*/ 	.byte	0x00, 0xf4, 0x21, 0x00


	//----- nvinfo : EIATTR_KPARAM_INFO
	.align		4
.L_15:
        /*002c*/ 	.byte	0x04, 0x17
        /*002e*/ 	.short	(.L_17 - .L_16)
.L_16:
        /*0030*/ 	.word	0x00000000
        /*0034*/ 	.short	0x0002
        /*0036*/ 	.short	0x0010
        /*0038*/ 	.byte	0x00, 0xf0, 0x11, 0x00


	//----- nvinfo : EIATTR_KPARAM_INFO
	.align		4
.L_17:
        /*003c*/ 	.byte	0x04, 0x17
        /*003e*/ 	.short	(.L_19 - .L_18)
.L_18:
        /*0040*/ 	.word	0x00000000
        /*0044*/ 	.short	0x0001
        /*0046*/ 	.short	0x0008
        /*0048*/ 	.byte	0x00, 0xf4, 0x21, 0x00


	//----- nvinfo : EIATTR_KPARAM_INFO
	.align		4
.L_19:
        /*004c*/ 	.byte	0x04, 0x17
        /*004e*/ 	.short	(.L_21 - .L_20)
.L_20:
        /*0050*/ 	.word	0x00000000
        /*0054*/ 	.short	0x0000
        /*0056*/ 	.short	0x0000
        /*0058*/ 	.byte	0x00, 0xf4, 0x21, 0x00


	//----- nvinfo : EIATTR_MAXREG_COUNT
	.align		4
.L_21:
        /*005c*/ 	.byte	0x03, 0x1b
        /*005e*/ 	.short	0x00ff


	//----- nvinfo : EIATTR_EXIT_INSTR_OFFSETS
	.align		4
        /*0060*/ 	.byte	0x04, 0x1c
        /*0062*/ 	.short	(.L_23 - .L_22)


	//   ....[0]....
.L_22:
        /*0064*/ 	.word	0x00000cf0


	//   ....[1]....
        /*0068*/ 	.word	0x00000d30


	//----- nvinfo : EIATTR_REQNTID
	.align		4
.L_23:
        /*006c*/ 	.byte	0x04, 0x10
        /*006e*/ 	.short	(.L_25 - .L_24)
.L_24:
        /*0070*/ 	.word	0x00000080
        /*0074*/ 	.word	0x00000001
        /*0078*/ 	.word	0x00000001


	//----- nvinfo : EIATTR_CRS_STACK_SIZE
	.align		4
.L_25:
        /*007c*/ 	.byte	0x04, 0x1e
        /*007e*/ 	.short	(.L_27 - .L_26)
.L_26:
        /*0080*/ 	.word	0x00000000
.L_27:


//--------------------- .nv.callgraph             --------------------------
	.section	.nv.callgraph,"",@"SHT_CUDA_CALLGRAPH"
	.align	4
	.sectionentsize	8
	.align		4
        /*0000*/ 	.word	0x00000000
	.align		4
        /*0004*/ 	.word	0xffffffff
	.align		4
        /*0008*/ 	.word	0x00000000
	.align		4
        /*000c*/ 	.word	0xfffffffe
	.align		4
        /*0010*/ 	.word	0x00000000
	.align		4
        /*0014*/ 	.word	0xfffffffd
	.align		4
        /*0018*/ 	.word	0x00000000
	.align		4
        /*001c*/ 	.word	0xfffffffc


//--------------------- .nv.rel.action            --------------------------
	.section	.nv.rel.action,"",@"SHT_CUDA_RELOCINFO"
	.align	8
	.sectionentsize	8
        /*0000*/ 	.byte	0x73, 0x00, 0x00, 0x00, 0x00, 0x00, 0x00, 0x00, 0x00, 0x00, 0x00, 0x11, 0x25, 0x00, 0x05, 0x36


//--------------------- .nv.constant4             --------------------------
	.section	.nv.constant4,"a",@progbits
	.align	8
	.align		8
.nv.constant4:
        /*0000*/ 	.dword	_$_str
	.align		8
        /*0008*/ 	.dword	__cudart_i2opi_f


//--------------------- .nv.constant2.triton_poi_fused__to_copy_cat_3 --------------------------
	.section	.nv.constant2.triton_poi_fused__to_copy_cat_3,"a",@progbits
	.sectionflags	@""
	.align	4
.nv.constant2.triton_poi_fused__to_copy_cat_3:
        /*0000*/ 	.byte	0x19, 0x2d, 0x44, 0x54, 0xfb, 0x21, 0xf9, 0x3b


//--------------------- .nv.constant0.triton_poi_fused__to_copy_cat_3 --------------------------
	.section	.nv.constant0.triton_poi_fused__to_copy_cat_3,"a",@progbits
	.sectionflags	@""
	.align	4
.nv.constant0.triton_poi_fused__to_copy_cat_3:
	.zero		384


//--------------------- .text.triton_poi_fused__to_copy_cat_3 --------------------------
	.section	.text.triton_poi_fused__to_copy_cat_3,"ax",@progbits
	.sectioninfo	@"SHI_REGISTERS=19"
	.align	128
        .global         triton_poi_fused__to_copy_cat_3
        .type           triton_poi_fused__to_copy_cat_3,@function
        .size           triton_poi_fused__to_copy_cat_3,(.L_x_7 - triton_poi_fused__to_copy_cat_3)
        .other          triton_poi_fused__to_copy_cat_3,@"STO_CUDA_ENTRY STV_DEFAULT"
triton_poi_fused__to_copy_cat_3:
.text.triton_poi_fused__to_copy_cat_3:
[----:B------:R-:W-:Y:S02]  /*0000*/  IMAD.MOV.U32 R1, RZ, RZ, c[0x0][0x28] ;  /* 0x00000a00ff017624 */ /* 0x000fe400078e00ff */
[----:B------:R-:W0:Y:S01]  /*0010*/  S2R R10, SR_TID.X ;  /* 0x00000000000a7919 */ /* 0x000e220000002100 */
[----:B------:R-:W-:Y:S01]  /*0020*/  IMAD.MOV.U32 R9, RZ, RZ, 0x4 ;  /* 0x00000004ff097424 */ /* 0x000fe200078e00ff */
[----:B------:R-:W-:Y:S01]  /*0030*/  ULDC.64 UR4, c[0x0][0x118] ;  /* 0x0000460000047ab9 */ /* 0x000fe20000000a00 */
[----:B------:R-:W-:Y:S01]  /*0040*/  IADD3 R1, R1, -0x20, RZ ;  /* 0xffffffe001017810 */ /* 0x000fe20007ffe0ff */
[----:B------:R-:W1:Y:S01]  /*0050*/  S2R R3, SR_CTAID.X ;  /* 0x0000000000037919 */ /* 0x000e620000002500 */
[----:B0-----:R-:W-:Y:S02]  /*0060*/  LOP3.LUT R10, R10, 0x7f, RZ, 0xc0, !PT ;  /* 0x0000007f0a0a7812 */ /* 0x001fe400078ec0ff */
[----:B-1----:R-:W-:-:S03]  /*0070*/  SHF.R.S32.HI R0, RZ, 0x18, R3 ;  /* 0x00000018ff007819 */ /* 0x002fc60000011403 */
[----:B------:R-:W-:Y:S01]  /*0080*/  IMAD R10, R3, 0x80, R10 ;  /* 0x00000080030a7824 */ /* 0x000fe200078e020a */
[----:B------:R-:W-:Y:S01]  /*0090*/  SGXT R3, R0, 0x1 ;  /* 0x000000010003781a */ /* 0x000fe20000000200 */
[----:B------:R-:W-:-:S03]  /*00a0*/  IMAD.MOV.U32 R0, RZ, RZ, RZ ;  /* 0x000000ffff007224 */ /* 0x000fc600078e00ff */
[----:B------:R-:W-:-:S04]  /*00b0*/  LEA.HI R3, R3, R10, RZ, 0x8 ;  /* 0x0000000a03037211 */ /* 0x000fc800078f40ff */
[----:B------:R-:W-:Y:S02]  /*00c0*/  LOP3.LUT R11, R3, 0xffffff00, RZ, 0xc0, !PT ;  /* 0xffffff00030b7812 */ /* 0x000fe400078ec0ff */
[----:B------:R-:W-:-:S03]  /*00d0*/  SHF.R.S32.HI R8, RZ, 0x8, R3 ;  /* 0x00000008ff087819 */ /* 0x000fc60000011403 */
[----:B------:R-:W-:Y:S02]  /*00e0*/  IMAD.IADD R11, R10, 0x1, -R11 ;  /* 0x000000010a0b7824 */ /* 0x000fe400078e0a0b */
[----:B------:R-:W-:-:S03]  /*00f0*/  IMAD.WIDE R8, R8, R9, c[0x0][0x160] ;  /* 0x0000580008087625 */ /* 0x000fc600078e0209 */
[----:B------:R-:W-:-:S04]  /*0100*/  ISETP.GE.AND P1, PT, R11, 0x80, PT ;  /* 0x000000800b00780c */ /* 0x000fc80003f26270 */
[----:B------:R-:W-:-:S13]  /*0110*/  ISETP.LT.AND P0, PT, R10, 0x200, !P1 ;  /* 0x000002000a00780c */ /* 0x000fda0004f01270 */
[----:B------:R-:W2:Y:S01]  /*0120*/  @P0 LDG.E.EL R0, [R8.64] ;  /* 0x0000000408000981 */ /* 0x000ea2000c2e1900 */
[----:B------:R-:W-:Y:S01]  /*0130*/  I2FP.F32.S32 R2, R11 ;  /* 0x0000000b00027245 */ /* 0x000fe20000201400 */
[----:B------:R-:W-:Y:S01]  /*0140*/  BSSY B0, `(.L_x_0) ;  /* 0x0000048000007945 */ /* 0x000fe20003800000 */
[----:B------:R-:W-:-:S03]  /*0150*/  ISETP.GE.AND P2, PT, R10, 0x200, PT ;  /* 0x000002000a00780c */ /* 0x000fc60003f46270 */
[----:B------:R-:W-:-:S04]  /*0160*/  FMUL R2, R2, -9.2103404998779296875 ;  /* 0xc1135d8e02027820 */ /* 0x000fc80000400000 */
[----:B------:R-:W-:-:S04]  /*0170*/  FMUL R2, R2, 0.0078125 ;  /* 0x3c00000002027820 */ /* 0x000fc80000400000 */
[----:B------:R-:W-:-:S05]  /*0180*/  FMUL R2, R2, 1.4426950216293334961 ;  /* 0x3fb8aa3b02027820 */ /* 0x000fca0000400000 */
[----:B------:R-:W-:-:S13]  /*0190*/  FSETP.GEU.AND P0, PT, R2, -126, PT ;  /* 0xc2fc00000200780b */ /* 0x000fda0003f0e000 */
[----:B------:R-:W-:-:S04]  /*01a0*/  @!P0 FMUL R2, R2, 0.5 ;  /* 0x3f00000002028820 */ /* 0x000fc80000400000 */
[----:B------:R-:W0:Y:S02]  /*01b0*/  MUFU.EX2 R3, R2 ;  /* 0x0000000200037308 */ /* 0x000e240000000800 */
[----:B0-----:R-:W-:Y:S01]  /*01c0*/  @!P0 FMUL R3, R3, R3 ;  /* 0x0000000303038220 */ /* 0x001fe20000400000 */
[----:B--2---:R-:W-:-:S04]  /*01d0*/  FMUL R0, R0, 1000 ;  /* 0x447a000000007820 */ /* 0x004fc80000400000 */
[----:B------:R-:W-:-:S04]  /*01e0*/  FMUL R12, R0, R3 ;  /* 0x00000003000c7220 */ /* 0x000fc80000400000 */
[C---:B------:R-:W-:Y:S01]  /*01f0*/  FMUL R0, R12.reuse, 0.63661974668502807617 ;  /* 0x3f22f9830c007820 */ /* 0x040fe20000400000 */
[----:B------:R-:W-:-:S05]  /*0200*/  FADD.FTZ R5, |R12|, -RZ ;  /* 0x800000ff0c057221 */ /* 0x000fca0000010200 */
[----:B------:R-:W0:Y:S01]  /*0210*/  F2I.FTZ.NTZ R0, R0 ;  /* 0x0000000000007305 */ /* 0x000e220000213100 */
[----:B------:R-:W-:Y:S02]  /*0220*/  FSETP.GE.AND P0, PT, R5, 105615, PT ;  /* 0x47ce47800500780b */ /* 0x000fe40003f06000 */
[----:B0-----:R-:W-:-:S05]  /*0230*/  I2FP.F32.S32 R3, R0 ;  /* 0x0000000000037245 */ /* 0x001fca0000201400 */
[----:B------:R-:W-:-:S04]  /*0240*/  FFMA.FTZ R4, R3, -1.5707962512969970703, R12 ;  /* 0xbfc90fda03047823 */ /* 0x000fc8000001000c */
[----:B------:R-:W-:-:S04]  /*0250*/  FFMA.FTZ R4, R3, -7.5497894158615963534e-08, R4 ;  /* 0xb3a2216803047823 */ /* 0x000fc80000010004 */
[----:B------:R-:W-:Y:S01]  /*0260*/  FFMA.FTZ R3, R3, -5.3903029534742383927e-15, R4 ;  /* 0xa7c234c503037823 */ /* 0x000fe20000010004 */
[----:B------:R-:W-:Y:S05]  /*0270*/  @!P0 BRA `(.L_x_1) ;  /* 0x0000034000008947 */ /* 0x000fea0003800000 */
[----:B------:R-:W-:-:S13]  /*0280*/  FSETP.NEU.AND P0, PT, R5, +INF , PT ;  /* 0x7f8000000500780b */ /* 0x000fda0003f0d000 */
[----:B------:R-:W-:Y:S01]  /*0290*/  @!P0 FMUL.FTZ R3, RZ, R12 ;  /* 0x0000000cff038220 */ /* 0x000fe20000410000 */
[----:B------:R-:W-:Y:S01]  /*02a0*/  @!P0 IMAD.MOV.U32 R0, RZ, RZ, RZ ;  /* 0x000000ffff008224 */ /* 0x000fe200078e00ff */
[----:B------:R-:W-:Y:S05]  /*02b0*/  @!P0 BRA `(.L_x_1) ;  /* 0x0000030000008947 */ /* 0x000fea0003800000 */
[----:B------:R-:W-:Y:S01]  /*02c0*/  SHF.R.U32.HI R16, RZ, 0x17, R12 ;  /* 0x00000017ff107819 */ /* 0x000fe2000001160c */
[----:B------:R-:W-:Y:S01]  /*02d0*/  IMAD.SHL.U32 R3, R12, 0x100, RZ ;  /* 0x000001000c037824 */ /* 0x000fe200078e00ff */
[----:B------:R-:W-:Y:S01]  /*02e0*/  MOV R0, RZ ;  /* 0x000000ff00007202 */ /* 0x000fe20000000f00 */
[----:B------:R-:W-:Y:S01]  /*02f0*/  IMAD.MOV.U32 R5, RZ, RZ, RZ ;  /* 0x000000ffff057224 */ /* 0x000fe200078e00ff */
[----:B------:R-:W-:Y:S01]  /*0300*/  LOP3.LUT R2, R16, 0xe0, RZ, 0xc0, !PT ;  /* 0x000000e010027812 */ /* 0x000fe200078ec0ff */
[----:B------:R-:W-:Y:S01]  /*0310*/  IMAD.MOV.U32 R13, RZ, RZ, RZ ;  /* 0x000000ffff0d7224 */ /* 0x000fe200078e00ff */
[----:B------:R-:W-:Y:S02]  /*0320*/  LOP3.LUT R3, R3, 0x80000000, RZ, 0xfc, !PT ;  /* 0x8000000003037812 */ /* 0x000fe400078efcff */
[----:B------:R-:W-:Y:S01]  /*0330*/  IADD3 R4, R2, -0x80, RZ ;  /* 0xffffff8002047810 */ /* 0x000fe20007ffe0ff */
[----:B------:R-:W-:-:S03]  /*0340*/  IMAD.MOV.U32 R2, RZ, RZ, R1 ;  /* 0x000000ffff027224 */ /* 0x000fc600078e0001 */
[----:B------:R-:W-:Y:S02]  /*0350*/  SHF.R.U32.HI R4, RZ, 0x5, R4 ;  /* 0x00000005ff047819 */ /* 0x000fe40000011604 */
.L_x_2:
[----:B------:R-:W-:-:S04]  /*0360*/  IADD3 R14, P0, R5, c[0x4][0x8], RZ ;  /* 0x01000200050e7a10 */ /* 0x000fc80007f1e0ff */
[----:B------:R-:W-:-:S06]  /*0370*/  IADD3.X R15, R13, c[0x4][0xc], RZ, P0, !PT ;  /* 0x010003000d0f7a10 */ /* 0x000fcc00007fe4ff */
[----:B------:R-:W2:Y:S01]  /*0380*/  LDG.E.CONSTANT R15, [R14.64] ;  /* 0x000000040e0f7981 */ /* 0x000ea2000c1e9900 */
[----:B------:R-:W-:Y:S01]  /*0390*/  IADD3 R5, P3, R5, 0x4, RZ ;  /* 0x0000000405057810 */ /* 0x000fe20007f7e0ff */
[----:B------:R-:W-:Y:S02]  /*03a0*/  IMAD.MOV.U32 R6, RZ, RZ, R0 ;  /* 0x000000ffff067224 */ /* 0x000fe400078e0000 */
[----:B------:R-:W-:Y:S01]  /*03b0*/  IMAD.MOV.U32 R7, RZ, RZ, RZ ;  /* 0x000000ffff077224 */ /* 0x000fe200078e00ff */
[----:B------:R-:W-:Y:S01]  /*03c0*/  ISETP.NE.U32.AND P0, PT, R5, 0x18, PT ;  /* 0x000000180500780c */ /* 0x000fe20003f05070 */
[----:B------:R-:W-:-:S05]  /*03d0*/  IMAD.X R13, RZ, RZ, R13, P3 ;  /* 0x000000ffff0d7224 */ /* 0x000fca00018e060d */
[----:B------:R-:W-:Y:S01]  /*03e0*/  ISETP.NE.AND.EX P0, PT, R13, RZ, PT, P0 ;  /* 0x000000ff0d00720c */ /* 0x000fe20003f05300 */
[----:B--2---:R-:W-:-:S05]  /*03f0*/  IMAD.WIDE.U32 R6, R3, R15, R6 ;  /* 0x0000000f03067225 */ /* 0x004fca00078e0006 */
[----:B------:R0:W-:Y:S01]  /*0400*/  STL [R2], R6 ;  /* 0x0000000602007387 */ /* 0x0001e20000100800 */
[----:B------:R-:W-:Y:S02]  /*0410*/  MOV R0, R7 ;  /* 0x0000000700007202 */ /* 0x000fe40000000f00 */
[----:B0-----:R-:W-:-:S04]  /*0420*/  IADD3 R2, R2, 0x4, RZ ;  /* 0x0000000402027810 */ /* 0x001fc80007ffe0ff */
[----:B------:R-:W-:Y:S05]  /*0430*/  @P0 BRA `(.L_x_2) ;  /* 0xffffff2000000947 */ /* 0x000fea000383ffff */
[----:B------:R-:W-:Y:S01]  /*0440*/  LOP3.LUT P0, RZ, R12, 0xf800000, RZ, 0xc0, !PT ;  /* 0x0f8000000cff7812 */ /* 0x000fe2000780c0ff */
[----:B------:R-:W-:Y:S01]  /*0450*/  IMAD R13, R4, -0x4, R1 ;  /* 0xfffffffc040d7824 */ /* 0x000fe200078e0201 */
[----:B------:R0:W-:Y:S04]  /*0460*/  STL [R1+0x18], R0 ;  /* 0x0000180001007387 */ /* 0x0001e80000100800 */
[----:B------:R-:W2:Y:S04]  /*0470*/  LDL R2, [R13+0x14] ;  /* 0x000014000d027983 */ /* 0x000ea80000100800 */
[----:B------:R-:W2:Y:S04]  /*0480*/  LDL R5, [R13+0x18] ;  /* 0x000018000d057983 */ /* 0x000ea80000100800 */
[----:B------:R-:W3:Y:S01]  /*0490*/  @P0 LDL R3, [R13+0x10] ;  /* 0x000010000d030983 */ /* 0x000ee20000100800 */
[----:B--2---:R-:W-:-:S02]  /*04a0*/  SHF.L.W.U32.HI R5, R2, R16, R5 ;  /* 0x0000001002057219 */ /* 0x004fc40000010e05 */
[----:B---3--:R-:W-:Y:S02]  /*04b0*/  @P0 SHF.L.W.U32.HI R2, R3, R16, R2 ;  /* 0x0000001003020219 */ /* 0x008fe40000010e02 */
[----:B------:R-:W-:Y:S02]  /*04c0*/  ISETP.GE.AND P0, PT, R12, RZ, PT ;  /* 0x000000ff0c00720c */ /* 0x000fe40003f06270 */
[C-C-:B------:R-:W-:Y:S01]  /*04d0*/  SHF.L.W.U32.HI R3, R2.reuse, 0x2, R5.reuse ;  /* 0x0000000202037819 */ /* 0x140fe20000010e05 */
[----:B------:R-:W-:Y:S01]  /*04e0*/  IMAD.SHL.U32 R2, R2, 0x4, RZ ;  /* 0x0000000402027824 */ /* 0x000fe200078e00ff */
[----:B0-----:R-:W-:Y:S02]  /*04f0*/  SHF.R.U32.HI R0, RZ, 0x1e, R5 ;  /* 0x0000001eff007819 */ /* 0x001fe40000011605 */
[----:B------:R-:W-:Y:S02]  /*0500*/  SHF.R.S32.HI R4, RZ, 0x1f, R3 ;  /* 0x0000001fff047819 */ /* 0x000fe40000011403 */
[----:B------:R-:W-:-:S02]  /*0510*/  LEA.HI R0, R3, R0, RZ, 0x1 ;  /* 0x0000000003007211 */ /* 0x000fc400078f08ff */
[C---:B------:R-:W-:Y:S02]  /*0520*/  LOP3.LUT R6, R4.reuse, R2, RZ, 0x3c, !PT ;  /* 0x0000000204067212 */ /* 0x040fe400078e3cff */
[----:B------:R-:W-:Y:S01]  /*0530*/  LOP3.LUT R7, R4, R3, RZ, 0x3c, !PT ;  /* 0x0000000304077212 */ /* 0x000fe200078e3cff */
[----:B------:R-:W-:Y:S01]  /*0540*/  IMAD.MOV R2, RZ, RZ, -R0 ;  /* 0x000000ffff027224 */ /* 0x000fe200078e0a00 */
[----:B------:R-:W-:-:S03]  /*0550*/  LOP3.LUT R12, R3, R12, RZ, 0x3c, !PT ;  /* 0x0000000c030c7212 */ /* 0x000fc600078e3cff */
[----:B------:R-:W-:Y:S01]  /*0560*/  @!P0 IMAD.MOV.U32 R0, RZ, RZ, R2 ;  /* 0x000000ffff008224 */ /* 0x000fe200078e0002 */
[----:B------:R-:W0:Y:S01]  /*0570*/  I2F.F64.S64 R6, R6 ;  /* 0x0000000600067312 */ /* 0x000e220000301c00 */
[----:B------:R-:W-:Y:S01]  /*0580*/  ISETP.GE.AND P3, PT, R12, RZ, PT ;  /* 0x000000ff0c00720c */ /* 0x000fe20003f66270 */
[----:B0-----:R-:W0:-:S10]  /*0590*/  DMUL R14, R6, c[0x2][0x0] ;  /* 0x00800000060e7a28 */ /* 0x001e140000000000 */
[----:B0-----:R-:W0:Y:S02]  /*05a0*/  F2F.F32.F64 R14, R14 ;  /* 0x0000000e000e7310 */ /* 0x001e240000301000 */
[----:B0-----:R-:W-:-:S06]  /*05b0*/  FSEL R3, -R14, R14, !P3 ;  /* 0x0000000e0e037208 */ /* 0x001fcc0005800100 */
.L_x_1:
[----:B------:R-:W-:Y:S05]  /*05c0*/  BSYNC B0 ;  /* 0x0000000000007941 */ /* 0x000fea0003800000 */
.L_x_0:
[----:B------:R-:W-:Y:S01]  /*05d0*/  ISETP.GT.AND P0, PT, R11, 0x7f, !P2 ;  /* 0x0000007f0b00780c */ /* 0x000fe20005704270 */
[----:B------:R-:W-:-:S12]  /*05e0*/  IMAD.MOV.U32 R4, RZ, RZ, RZ ;  /* 0x000000ffff047224 */ /* 0x000fd800078e00ff */
[----:B------:R0:W2:Y:S01]  /*05f0*/  @P0 LDG.E.EL R4, [R8.64] ;  /* 0x0000000408040981 */ /* 0x0000a2000c2e1900 */
[----:B------:R-:W-:Y:S01]  /*0600*/  IADD3 R11, R11, -0x80, RZ ;  /* 0xffffff800b0b7810 */ /* 0x000fe20007ffe0ff */
[----:B------:R-:W-:Y:S01]  /*0610*/  IMAD.MOV.U32 R5, RZ, RZ, 0x3c0885e4 ;  /* 0x3c0885e4ff057424 */ /* 0x000fe200078e00ff */
[----:B------:R-:W-:Y:S01]  /*0620*/  LOP3.LUT R2, R0, 0x1, RZ, 0xc0, !PT ;  /* 0x0000000100027812 */ /* 0x000fe200078ec0ff */
[----:B------:R-:W-:Y:S01]  /*0630*/  BSSY B0, `(.L_x_3) ;  /* 0x0000058000007945 */ /* 0x000fe20003800000 */
[----:B------:R-:W-:Y:S02]  /*0640*/  I2FP.F32.S32 R11, R11 ;  /* 0x0000000b000b7245 */ /* 0x000fe40000201400 */
[----:B------:R-:W-:Y:S01]  /*0650*/  ISETP.NE.U32.AND P3, PT, R2, 0x1, PT ;  /* 0x000000010200780c */ /* 0x000fe20003f65070 */
[----:B------:R-:W-:Y:S01]  /*0660*/  IMAD.MOV.U32 R2, RZ, RZ, -0x46b2bead ;  /* 0xb94d4153ff027424 */ /* 0x000fe200078e00ff */
[----:B------:R-:W-:Y:S01]  /*0670*/  IADD3 R0, R0, 0x1, RZ ;  /* 0x0000000100007810 */ /* 0x000fe20007ffe0ff */
[----:B------:R-:W-:Y:S01]  /*0680*/  FMUL R11, R11, -9.2103404998779296875 ;  /* 0xc1135d8e0b0b7820 */ /* 0x000fe20000400000 */
[----:B0-----:R-:W-:-:S03]  /*0690*/  FMUL.FTZ R9, R3, R3 ;  /* 0x0000000303097220 */ /* 0x001fc60000410000 */
[----:B------:R-:W-:-:S04]  /*06a0*/  FMUL R11, R11, 0.0078125 ;  /* 0x3c0000000b0b7820 */ /* 0x000fc80000400000 */
[----:B------:R-:W-:Y:S02]  /*06b0*/  FMUL R11, R11, 1.4426950216293334961 ;  /* 0x3fb8aa3b0b0b7820 */ /* 0x000fe40000400000 */
[----:B------:R-:W-:-:S03]  /*06c0*/  @P3 IMAD.MOV.U32 R5, RZ, RZ, 0x3d2aaabb ;  /* 0x3d2aaabbff053424 */ /* 0x000fc600078e00ff */
[----:B------:R-:W-:-:S13]  /*06d0*/  FSETP.GEU.AND P0, PT, R11, -126, PT ;  /* 0xc2fc00000b00780b */ /* 0x000fda0003f0e000 */
[----:B------:R-:W-:-:S04]  /*06e0*/  @!P0 FMUL R11, R11, 0.5 ;  /* 0x3f0000000b0b8820 */ /* 0x000fc80000400000 */
[----:B------:R-:W0:Y:S02]  /*06f0*/  MUFU.EX2 R7, R11 ;  /* 0x0000000b00077308 */ /* 0x000e240000000800 */
[----:B0-----:R-:W-:Y:S01]  /*0700*/  @!P0 FMUL R7, R7, R7 ;  /* 0x0000000707078220 */ /* 0x001fe20000400000 */
[----:B------:R-:W-:Y:S02]  /*0710*/  LOP3.LUT P0, RZ, R0, 0x2, RZ, 0xc0, !PT ;  /* 0x0000000200ff7812 */ /* 0x000fe4000780c0ff */
[----:B------:R-:W-:Y:S01]  /*0720*/  FSEL R0, R3, 1, !P3 ;  /* 0x3f80000003007808 */ /* 0x000fe20005800000 */
[----:B--2---:R-:W-:-:S04]  /*0730*/  FMUL R4, R4, 1000 ;  /* 0x447a000004047820 */ /* 0x004fc80000400000 */
[----:B------:R-:W-:Y:S01]  /*0740*/  FMUL R7, R4, R7 ;  /* 0x0000000704077220 */ /* 0x000fe20000400000 */
[----:B------:R-:W-:-:S03]  /*0750*/  @P3 MOV R4, 0x37cbac00 ;  /* 0x37cbac0000043802 */ /* 0x000fc60000000f00 */
[C---:B------:R-:W-:Y:S01]  /*0760*/  FMUL R6, R7.reuse, 0.63661974668502807617 ;  /* 0x3f22f98307067820 */ /* 0x040fe20000400000 */
[----:B------:R-:W-:Y:S01]  /*0770*/  FADD.FTZ R8, |R7|, -RZ ;  /* 0x800000ff07087221 */ /* 0x000fe20000010200 */
[C---:B------:R-:W-:Y:S01]  /*0780*/  @P3 FFMA.FTZ R2, R9.reuse, R4, -0.0013887860113754868507 ;  /* 0xbab607ed09023423 */ /* 0x040fe20000010004 */
[----:B------:R-:W-:Y:S02]  /*0790*/  IMAD.MOV.U32 R4, RZ, RZ, -0x41d55558 ;  /* 0xbe2aaaa8ff047424 */ /* 0x000fe400078e00ff */
[----:B------:R-:W-:Y:S01]  /*07a0*/  @P3 IMAD.MOV.U32 R4, RZ, RZ, -0x41000001 ;  /* 0xbeffffffff043424 */ /* 0x000fe200078e00ff */
[----:B------:R-:W0:Y:S01]  /*07b0*/  F2I.FTZ.NTZ R6, R6 ;  /* 0x0000000600067305 */ /* 0x000e220000213100 */
[----:B------:R-:W-:Y:S01]  /*07c0*/  FSETP.GE.AND P3, PT, R8, 105615, PT ;  /* 0x47ce47800800780b */ /* 0x000fe20003f66000 */
[----:B------:R-:W-:-:S04]  /*07d0*/  FFMA.FTZ R5, R9, R2, R5 ;  /* 0x0000000209057223 */ /* 0x000fc80000010005 */
[C---:B------:R-:W-:Y:S01]  /*07e0*/  FFMA.FTZ R5, R9.reuse, R5, R4 ;  /* 0x0000000509057223 */ /* 0x040fe20000010004 */
[----:B------:R-:W-:-:S04]  /*07f0*/  FFMA.FTZ R9, R9, R0, RZ ;  /* 0x0000000009097223 */ /* 0x000fc800000100ff */
[----:B------:R-:W-:-:S04]  /*0800*/  FFMA.FTZ R0, R9, R5, R0 ;  /* 0x0000000509007223 */ /* 0x000fc80000010000 */
[----:B------:R-:W-:Y:S01]  /*0810*/  @P0 FFMA.FTZ R0, R0, -1, RZ ;  /* 0xbf80000000000823 */ /* 0x000fe200000100ff */
        /* <DEDUP_REMOVED lines=19> */
.L_x_5:
        /* <DEDUP_REMOVED lines=23> */
[C---:B------:R-:W-:Y:S01]  /*0ac0*/  SHF.L.W.U32.HI R4, R3.reuse, 0x2, R6 ;  /* 0x0000000203047819 */ /* 0x040fe20000010e06 */
[----:B------:R-:W-:-:S03]  /*0ad0*/  IMAD.SHL.U32 R3, R3, 0x4, RZ ;  /* 0x0000000403037824 */ /* 0x000fc600078e00ff */
[----:B------:R-:W-:Y:S02]  /*0ae0*/  SHF.R.S32.HI R5, RZ, 0x1f, R4 ;  /* 0x0000001fff057819 */ /* 0x000fe40000011404 */
[----:B------:R-:W-:Y:S02]  /*0af0*/  LOP3.LUT R7, R4, R7, RZ, 0x3c, !PT ;  /* 0x0000000704077212 */ /* 0x000fe400078e3cff */
[C---:B------:R-:W-:Y:S02]  /*0b00*/  LOP3.LUT R8, R5.reuse, R3, RZ, 0x3c, !PT ;  /* 0x0000000305087212 */ /* 0x040fe400078e3cff */
[----:B------:R-:W-:Y:S02]  /*0b10*/  LOP3.LUT R9, R5, R4, RZ, 0x3c, !PT ;  /* 0x0000000405097212 */ /* 0x000fe400078e3cff */
[----:B------:R-:W-:Y:S02]  /*0b20*/  SHF.R.U32.HI R5, RZ, 0x1e, R6 ;  /* 0x0000001eff057819 */ /* 0x000fe40000011606 */
[----:B------:R-:W-:-:S02]  /*0b30*/  ISETP.GE.AND P3, PT, R7, RZ, PT ;  /* 0x000000ff0700720c */ /* 0x000fc40003f66270 */
[----:B------:R-:W0:Y:S01]  /*0b40*/  I2F.F64.S64 R8, R8 ;  /* 0x0000000800087312 */ /* 0x000e220000301c00 */
[----:B------:R-:W-:-:S05]  /*0b50*/  LEA.HI R6, R4, R5, RZ, 0x1 ;  /* 0x0000000504067211 */ /* 0x000fca00078f08ff */
[----:B------:R-:W-:-:S04]  /*0b60*/  IMAD.MOV R4, RZ, RZ, -R6 ;  /* 0x000000ffff047224 */ /* 0x000fc800078e0a06 */
[----:B------:R-:W-:Y:S01]  /*0b70*/  @!P0 IMAD.MOV.U32 R6, RZ, RZ, R4 ;  /* 0x000000ffff068224 */ /* 0x000fe200078e0004 */
[----:B0-----:R-:W0:-:S10]  /*0b80*/  DMUL R2, R8, c[0x2][0x0] ;  /* 0x0080000008027a28 */ /* 0x001e140000000000 */
[----:B0-----:R-:W0:Y:S02]  /*0b90*/  F2F.F32.F64 R2, R2 ;  /* 0x0000000200027310 */ /* 0x001e240000301000 */
[----:B0-----:R-:W-:-:S06]  /*0ba0*/  FSEL R4, -R2, R2, !P3 ;  /* 0x0000000202047208 */ /* 0x001fcc0005800100 */
.L_x_4:
[----:B------:R-:W-:Y:S05]  /*0bb0*/  BSYNC B0 ;  /* 0x0000000000007941 */ /* 0x000fea0003800000 */
.L_x_3:
[----:B------:R-:W-:Y:S01]  /*0bc0*/  LOP3.LUT R2, R6, 0x1, RZ, 0xc0, !PT ;  /* 0x0000000106027812 */ /* 0x000fe200078ec0ff */
[----:B------:R-:W-:Y:S01]  /*0bd0*/  FMUL.FTZ R8, R4, R4 ;  /* 0x0000000404087220 */ /* 0x000fe20000410000 */
[----:B------:R-:W-:Y:S01]  /*0be0*/  IMAD.MOV.U32 R5, RZ, RZ, 0x3c0885e4 ;  /* 0x3c0885e4ff057424 */ /* 0x000fe200078e00ff */
[----:B------:R-:W-:Y:S01]  /*0bf0*/  LOP3.LUT P3, RZ, R6, 0x2, RZ, 0xc0, !PT ;  /* 0x0000000206ff7812 */ /* 0x000fe2000786c0ff */
[----:B------:R-:W-:Y:S01]  /*0c00*/  IMAD.MOV.U32 R7, RZ, RZ, -0x41d55558 ;  /* 0xbe2aaaa8ff077424 */ /* 0x000fe200078e00ff */
[----:B------:R-:W-:Y:S01]  /*0c10*/  ISETP.NE.U32.AND P0, PT, R2, 0x1, PT ;  /* 0x000000010200780c */ /* 0x000fe20003f05070 */
[----:B------:R-:W-:Y:S02]  /*0c20*/  IMAD.MOV.U32 R2, RZ, RZ, -0x46b2bead ;  /* 0xb94d4153ff027424 */ /* 0x000fe400078e00ff */
[----:B------:R-:W-:-:S10]  /*0c30*/  IMAD.MOV.U32 R11, RZ, RZ, 0x2 ;  /* 0x00000002ff0b7424 */ /* 0x000fd400078e00ff */
[----:B------:R-:W-:Y:S01]  /*0c40*/  @!P0 MOV R3, 0x37cbac00 ;  /* 0x37cbac0000038802 */ /* 0x000fe20000000f00 */
[----:B------:R-:W-:Y:S02]  /*0c50*/  @!P0 IMAD.MOV.U32 R5, RZ, RZ, 0x3d2aaabb ;  /* 0x3d2aaabbff058424 */ /* 0x000fe400078e00ff */
[----:B------:R-:W-:Y:S02]  /*0c60*/  @!P0 IMAD.MOV.U32 R7, RZ, RZ, -0x41000001 ;  /* 0xbeffffffff078424 */ /* 0x000fe400078e00ff */
[----:B------:R-:W-:Y:S01]  /*0c70*/  @!P0 FFMA.FTZ R2, R8, R3, -0.0013887860113754868507 ;  /* 0xbab607ed08028423 */ /* 0x000fe20000010003 */
[----:B------:R-:W-:-:S03]  /*0c80*/  FSEL R3, R4, 1, P0 ;  /* 0x3f80000004037808 */ /* 0x000fc60000000000 */
[C---:B------:R-:W-:Y:S02]  /*0c90*/  FFMA.FTZ R2, R8.reuse, R2, R5 ;  /* 0x0000000208027223 */ /* 0x040fe40000010005 */
[C---:B------:R-:W-:Y:S02]  /*0ca0*/  FFMA.FTZ R4, R8.reuse, R3, RZ ;  /* 0x0000000308047223 */ /* 0x040fe400000100ff */
[----:B------:R-:W-:-:S04]  /*0cb0*/  FFMA.FTZ R2, R8, R2, R7 ;  /* 0x0000000208027223 */ /* 0x000fc80000010007 */
[----:B------:R-:W-:-:S04]  /*0cc0*/  FFMA.FTZ R3, R4, R2, R3 ;  /* 0x0000000204037223 */ /* 0x000fc80000010003 */
[----:B------:R-:W-:-:S05]  /*0cd0*/  @P3 FFMA.FTZ R3, R3, -1, RZ ;  /* 0xbf80000003033823 */ /* 0x000fca00000100ff */
[----:B------:R-:W-:Y:S01]  /*0ce0*/  FSEL R0, R0, R3, !P1 ;  /* 0x0000000300007208 */ /* 0x000fe20004800000 */
[----:B------:R-:W-:Y:S06]  /*0cf0*/  @P2 EXIT ;  /* 0x000000000000294d */ /* 0x000fec0003800000 */
[----:B------:R-:W-:Y:S01]  /*0d00*/  F2FP.BF16.PACK_AB R0, RZ, R0 ;  /* 0x00000000ff00723e */ /* 0x000fe200000010ff */
[----:B------:R-:W-:-:S05]  /*0d10*/  IMAD.WIDE R10, R10, R11, c[0x0][0x168] ;  /* 0x00005a000a0a7625 */ /* 0x000fca00078e020b */
[----:B------:R-:W-:Y:S01]  /*0d20*/  STG.E.U16 [R10.64], R0 ;  /* 0x000000000a007986 */ /* 0x000fe2000c101504 */
[----:B------:R-:W-:Y:S05]  /*0d30*/  EXIT ;  /* 0x000000000000794d */ /* 0x000fea0003800000 */
.L_x_6:
[----:B------:R-:W-:-:S00]  /*0d40*/  BRA `(.L_x_6) ;  /* 0xfffffff000007947 */ /* 0x000fc0000383ffff */
[----:B------:R-:W-:-:S00]  /*0d50*/  NOP ;  /* 0x0000000000007918 */ /* 0x000fc00000000000 */
        /* <DEDUP_REMOVED lines=10> */
.L_x_7:


//--------------------- .nv.global.init           --------------------------
	.section	.nv.global.init,"aw",@progbits
	.align	4
.nv.global.init:
	.type		__cudart_i2opi_f,@object
	.size		__cudart_i2opi_f,(_$_str - __cudart_i2opi_f)
__cudart_i2opi_f:
        /*0000*/ 	.byte	0x41, 0x90, 0x43, 0x3c, 0x99, 0x95, 0x62, 0xdb, 0xc0, 0xdd, 0x34, 0xf5, 0xd1, 0x57, 0x27, 0xfc
        /*0010*/ 	.byte	0x29, 0x15, 0x44, 0x4e, 0x6e, 0x83, 0xf9, 0xa2
	.type		_$_str,@object
	.size		_$_str,(.L_0 - _$_str)
_$_str:
        /*0018*/ 	.byte	0x5f, 0x5f, 0x43, 0x55, 0x44, 0x41, 0x5f, 0x46, 0x54, 0x5a, 0x00
.L_0:
